//
// Generated by NVIDIA NVVM Compiler
//
// Compiler Build ID: CL-36424714
// Cuda compilation tools, release 13.0, V13.0.88
// Based on NVVM 20.0.0
//

.version 9.0
.target sm_100
.address_size 64


.entry _Z10BS_marshalPfPl(
	.param .u64 .ptr .align 1 _Z10BS_marshalPfPl_param_0,
	.param .u64 .ptr .align 1 _Z10BS_marshalPfPl_param_1
)
{
	.reg .pred 	%p<2>;
	.reg .b32 	%r<3>;
	.reg .b64 	%rd<9>;

	ld.param.u64 	%rd2, [_Z10BS_marshalPfPl_param_1];
	// begin inline asm
	mov.u64 	%rd3, %clock64;
	// end inline asm
	mov.u32 	%r1, %tid.x;
	bar.sync 	0;
	setp.ne.s32 	%p1, %r1, 0;
	@%p1 bra 	$L__BB0_2;
	cvta.to.global.u64 	%rd5, %rd2;
	mov.u32 	%r2, %ctaid.x;
	// begin inline asm
	mov.u64 	%rd4, %clock64;
	// end inline asm
	sub.s64 	%rd6, %rd4, %rd3;
	mul.wide.u32 	%rd7, %r2, 8;
	add.s64 	%rd8, %rd5, %rd7;
	st.global.u64 	[%rd8], %rd6;
$L__BB0_2:
	ret;

}


// ===== COMPILED SASS (sm_100) =====

	.target	sm_100

	.elftype	@"ET_EXEC"


//--------------------- .note.nv.tkinfo           --------------------------
	.section	.note.nv.tkinfo,"",@"SHT_NOTE"
	.sectionflags	@"SHF_NOTE_NV_TKINFO"
	.tkinfo
        /*0018*/ 	.word	0x00000002
        /*0030*/ 	.string	""
        /*0030*/ 	.string	"ptxas"
        /*0030*/ 	.string	"Cuda compilation tools, release 13.0, V13.0.88"
        /*0030*/ 	.string	"Build cuda_13.0.r13.0/compiler.36424714_0"
        /*0030*/ 	.string	"-arch sm_100 -m 64 "



//--------------------- .note.nv.cuinfo           --------------------------
	.section	.note.nv.cuinfo,"",@"SHT_NOTE"
	.sectionflags	@"SHF_NOTE_NV_CUINFO"
        /*0018*/ 	.short	0x0002
        /*001a*/ 	.short	0x0064
        /*001c*/ 	.short	0x0082
	.zero		2


//--------------------- .nv.info                  --------------------------
	.section	.nv.info,"",@"SHT_CUDA_INFO"
	.align	4


	//----- nvinfo : EIATTR_REGCOUNT
	.align		4
        /*0000*/ 	.byte	0x04, 0x2f
        /*0002*/ 	.short	(.L_1 - .L_0)
	.align		4
.L_0:
        /*0004*/ 	.word	index@(_Z10BS_marshalPfPl)
        /*0008*/ 	.word	0x0000000c


	//----- nvinfo : EIATTR_FRAME_SIZE
	.align		4
.L_1:
        /*000c*/ 	.byte	0x04, 0x11
        /*000e*/ 	.short	(.L_3 - .L_2)
	.align		4
.L_2:
        /*0010*/ 	.word	index@(_Z10BS_marshalPfPl)
        /*0014*/ 	.word	0x00000000


	//----- nvinfo : EIATTR_MIN_STACK_SIZE
	.align		4
.L_3:
        /*0018*/ 	.byte	0x04, 0x12
        /*001a*/ 	.short	(.L_5 - .L_4)
	.align		4
.L_4:
        /*001c*/ 	.word	index@(_Z10BS_marshalPfPl)
        /*0020*/ 	.word	0x00000000
.L_5:


//--------------------- .nv.compat                --------------------------
	.section	.nv.compat,"",@"SHT_CUDA_COMPAT_INFO"
	.align	4
        /*0000*/ 	.byte	0x02, 0x09, 0x00, 0x00, 0x02, 0x02, 0x01, 0x00, 0x02, 0x05, 0x05, 0x00, 0x03, 0x07, 0x01, 0x01
        /*0010*/ 	.byte	0x02, 0x03, 0x00, 0x00, 0x02, 0x06, 0x01, 0x00, 0x04, 0x0b, 0x08, 0x00, 0x09, 0x00, 0x00, 0x00
        /*0020*/ 	.byte	0x00, 0x00, 0x00, 0x00


//--------------------- .nv.info._Z10BS_marshalPfPl --------------------------
	.section	.nv.info._Z10BS_marshalPfPl,"",@"SHT_CUDA_INFO"
	.sectionflags	@""
	.align	4


	//----- nvinfo : EIATTR_CUDA_API_VERSION
	.align		4
        /*0000*/ 	.byte	0x04, 0x37
        /*0002*/ 	.short	(.L_7 - .L_6)
.L_6:
        /*0004*/ 	.word	0x00000082


	//----- nvinfo : EIATTR_KPARAM_INFO
	.align		4
.L_7:
        /*0008*/ 	.byte	0x04, 0x17
        /*000a*/ 	.short	(.L_9 - .L_8)
.L_8:
        /*000c*/ 	.word	0x00000000
        /*0010*/ 	.short	0x0001
        /*0012*/ 	.short	0x0008
        /*0014*/ 	.byte	0x00, 0xf5, 0x21, 0x00


	//----- nvinfo : EIATTR_KPARAM_INFO
	.align		4
.L_9:
        /*0018*/ 	.byte	0x04, 0x17
        /*001a*/ 	.short	(.L_11 - .L_10)
.L_10:
        /*001c*/ 	.word	0x00000000
        /*0020*/ 	.short	0x0000
        /*0022*/ 	.short	0x0000
        /*0024*/ 	.byte	0x00, 0xf5, 0x21, 0x00


	//----- nvinfo : EIATTR_SPARSE_MMA_MASK
	.align		4
.L_11:
        /*0028*/ 	.byte	0x03, 0x50
        /*002a*/ 	.short	0x0000


	//----- nvinfo : EIATTR_MAXREG_COUNT
	.align		4
        /*002c*/ 	.byte	0x03, 0x1b
        /*002e*/ 	.short	0x00ff


	//----- nvinfo : EIATTR_NUM_BARRIERS
	.align		4
        /*0030*/ 	.byte	0x02, 0x4c
        /*0032*/ 	.byte	0x01
	.zero		1


	//----- nvinfo : EIATTR_MERCURY_ISA_VERSION
	.align		4
        /*0034*/ 	.byte	0x03, 0x5f
        /*0036*/ 	.short	0x0101


	//----- nvinfo : EIATTR_VRC_CTA_INIT_COUNT
	.align		4
        /*0038*/ 	.byte	0x02, 0x4a
	.zero		1
	.zero		1


	//----- nvinfo : EIATTR_EXIT_INSTR_OFFSETS
	.align		4
        /*003c*/ 	.byte	0x04, 0x1c
        /*003e*/ 	.short	(.L_13 - .L_12)


	//   ....[0]....
.L_12:
        /*0040*/ 	.word	0x00000050


	//   ....[1]....
        /*0044*/ 	.word	0x000000f0


	//----- nvinfo : EIATTR_CBANK_PARAM_SIZE
	.align		4
.L_13:
        /*0048*/ 	.byte	0x03, 0x19
        /*004a*/ 	.short	0x0010


	//----- nvinfo : EIATTR_PARAM_CBANK
	.align		4
        /*004c*/ 	.byte	0x04, 0x0a
        /*004e*/ 	.short	(.L_15 - .L_14)
	.align		4
.L_14:
        /*0050*/ 	.word	index@(.nv.constant0._Z10BS_marshalPfPl)
        /*0054*/ 	.short	0x0380
        /*0056*/ 	.short	0x0010


	//----- nvinfo : EIATTR_SW_WAR
	.align		4
.L_15:
        /*0058*/ 	.byte	0x04, 0x36
        /*005a*/ 	.short	(.L_17 - .L_16)
.L_16:
        /*005c*/ 	.word	0x00000008
.L_17:


//--------------------- .nv.callgraph             --------------------------
	.section	.nv.callgraph,"",@"SHT_CUDA_CALLGRAPH"
	.align	4
	.sectionentsize	8
	.align		4
        /*0000*/ 	.word	0x00000000
	.align		4
        /*0004*/ 	.word	0xffffffff
	.align		4
        /*0008*/ 	.word	0x00000000
	.align		4
        /*000c*/ 	.word	0xfffffffe
	.align		4
        /*0010*/ 	.word	0x00000000
	.align		4
        /*0014*/ 	.word	0xfffffffd
	.align		4
        /*0018*/ 	.word	0x00000000
	.align		4
        /*001c*/ 	.word	0xfffffffc


//--------------------- .text._Z10BS_marshalPfPl  --------------------------
	.section	.text._Z10BS_marshalPfPl,"ax",@progbits
	.align	128
.text._Z10BS_marshalPfPl:
        .type           _Z10BS_marshalPfPl,@function
        .size           _Z10BS_marshalPfPl,(.L_x_1 - _Z10BS_marshalPfPl)
        .other          _Z10BS_marshalPfPl,@"STO_CUDA_ENTRY STV_DEFAULT"
_Z10BS_marshalPfPl:
[----:B------:R-:W-:Y:S01]  /*0000*/  LDC R1, c[0x0][0x37c] ;  /* 0x0000df00ff017b82 */ /* 0x000fe20000000800 */
[----:B------:R-:W-:Y:S01]  /*0010*/  CS2R R2, SR_CLOCKLO ;  /* 0x0000000000027805 */ /* 0x000fe20000015000 */
[----:B------:R-:W0:Y:S06]  /*0020*/  S2R R0, SR_TID.X ;  /* 0x0000000000007919 */ /* 0x000e2c0000002100 */
[----:B------:R-:W-:Y:S01]  /*0030*/  BAR.SYNC.DEFER_BLOCKING 0x0 ;  /* 0x0000000000007b1d */ /* 0x000fe20000010000 */
[----:B0-----:R-:W-:-:S13]  /*0040*/  ISETP.NE.AND P0, PT, R0, RZ, PT ;  /* 0x000000ff0000720c */ /* 0x001fda0003f05270 */
[----:B------:R-:W-:Y:S05]  /*0050*/  @P0 EXIT ;  /* 0x000000000000094d */ /* 0x000fea0003800000 */
[----:B------:R-:W0:Y:S01]  /*0060*/  S2R R9, SR_CTAID.X ;  /* 0x0000000000097919 */ /* 0x000e220000002500 */
[----:B------:R-:W1:Y:S01]  /*0070*/  LDCU.64 UR4, c[0x0][0x358] ;  /* 0x00006b00ff0477ac */ /* 0x000e620008000a00 */
[----:B------:R-:W-:Y:S01]  /*0080*/  NOP ;  /* 0x0000000000007918 */ /* 0x000fe20000000000 */
[----:B------:R-:W-:Y:S01]  /*0090*/  CS2R R4, SR_CLOCKLO ;  /* 0x0000000000047805 */ /* 0x000fe20000015000 */
[----:B------:R-:W0:Y:S05]  /*00a0*/  LDC.64 R6, c[0x0][0x388] ;  /* 0x0000e200ff067b82 */ /* 0x000e2a0000000a00 */
[----:B------:R-:W-:-:S05]  /*00b0*/  IADD3 R4, P0, PT, -R2, R4, RZ ;  /* 0x0000000402047210 */ /* 0x000fca0007f1e1ff */
[----:B------:R-:W-:Y:S02]  /*00c0*/  IMAD.X R5, R5, 0x1, ~R3, P0 ;  /* 0x0000000105057824 */ /* 0x000fe400000e0e03 */
[----:B0-----:R-:W-:-:S05]  /*00d0*/  IMAD.WIDE.U32 R2, R9, 0x8, R6 ;  /* 0x0000000809027825 */ /* 0x001fca00078e0006 */
[----:B-1----:R-:W-:Y:S01]  /*00e0*/  STG.E.64 desc[UR4][R2.64], R4 ;  /* 0x0000000402007986 */ /* 0x002fe2000c101b04 */
[----:B------:R-:W-:Y:S05]  /*00f0*/  EXIT ;  /* 0x000000000000794d */ /* 0x000fea0003800000 */
.L_x_0:
[----:B------:R-:W-:-:S00]  /*0100*/  BRA `(.L_x_0) ;  /* 0xfffffffc00fc7947 */ /* 0x000fc0000383ffff */
[----:B------:R-:W-:-:S00]  /*0110*/  NOP ;  /* 0x0000000000007918 */ /* 0x000fc00000000000 */
        /* <DEDUP_REMOVED lines=14> */
.L_x_1:


//--------------------- .nv.shared.reserved.0     --------------------------
	.section	.nv.shared.reserved.0,"aw",@nobits
	.weak		__nv_reservedSMEM_offset_0_alias
	.size		__nv_reservedSMEM_offset_0_alias, 0, 64
	.other		__nv_reservedSMEM_offset_0_alias,@"STO_CUDA_RESERVED_SHARED STV_DEFAULT"
__nv_reservedSMEM_offset_0_alias:
	.zero		0
	.zero		64


//--------------------- .nv.constant0._Z10BS_marshalPfPl --------------------------
	.section	.nv.constant0._Z10BS_marshalPfPl,"a",@progbits
	.sectionflags	@""
	.align	4
.nv.constant0._Z10BS_marshalPfPl:
	.zero		912


//--------------------- SYMBOLS --------------------------

	.type		.nv.reservedSmem.offset0,@object
	.size		.nv.reservedSmem.offset0,0x4
